	.headerflags	@"EF_CUDA_TEXMODE_UNIFIED EF_CUDA_64BIT_ADDRESS EF_CUDA_ACCELERATORS EF_CUDA_SM90 EF_CUDA_VIRTUAL_SM(EF_CUDA_SM90)"
	.elftype	@"ET_EXEC"


//--------------------- .nv.info                  --------------------------
	.section	.nv.info,"",@"SHT_CUDA_INFO"
	.align	4


	//----- nvinfo : EIATTR_REGCOUNT
	.align		4
        /*0000*/ 	.byte	0x04, 0x2f
        /*0002*/ 	.short	(.L_2 - .L_1)
	.align		4
.L_1:
        /*0004*/ 	.word	index@(triton_poi_fused_add_native_group_norm_relu_21)
        /*0008*/ 	.word	0x00000028


	//----- nvinfo : EIATTR_MIN_STACK_SIZE
	.align		4
.L_2:
        /*000c*/ 	.byte	0x04, 0x12
        /*000e*/ 	.short	(.L_4 - .L_3)
	.align		4
.L_3:
        /*0010*/ 	.word	index@(triton_poi_fused_add_native_group_norm_relu_21)
        /*0014*/ 	.word	0x00000000


	//----- nvinfo : EIATTR_FRAME_SIZE
	.align		4
.L_4:
        /*0018*/ 	.byte	0x04, 0x11
        /*001a*/ 	.short	(.L_6 - .L_5)
	.align		4
.L_5:
        /*001c*/ 	.word	index@(triton_poi_fused_add_native_group_norm_relu_21)
        /*0020*/ 	.word	0x00000000


	//----- nvinfo : EIATTR_MIN_STACK_SIZE
	.align		4
.L_6:
        /*0024*/ 	.byte	0x04, 0x12
        /*0026*/ 	.short	(.L_8 - .L_7)
	.align		4
.L_7:
        /*0028*/ 	.word	index@(triton_poi_fused_add_native_group_norm_relu_21)
        /*002c*/ 	.word	0x00000000
.L_8:


//--------------------- .nv.info.triton_poi_fused_add_native_group_norm_relu_21 --------------------------
	.section	.nv.info.triton_poi_fused_add_native_group_norm_relu_21,"",@"SHT_CUDA_INFO"
	.sectionflags	@""
	.align	4


	//----- nvinfo : EIATTR_CUDA_API_VERSION
	.align		4
        /*0000*/ 	.byte	0x04, 0x37
        /*0002*/ 	.short	(.L_10 - .L_9)
.L_9:
        /*0004*/ 	.word	0x0000007c


	//----- nvinfo : EIATTR_KPARAM_INFO
	.align		4
.L_10:
        /*0008*/ 	.byte	0x04, 0x17
        /*000a*/ 	.short	(.L_12 - .L_11)
.L_11:
        /*000c*/ 	.word	0x00000000
        /*0010*/ 	.short	0x000b
        /*0012*/ 	.short	0x0058
        /*0014*/ 	.byte	0x00, 0xf0, 0x11, 0x00


	//----- nvinfo : EIATTR_KPARAM_INFO
	.align		4
.L_12:
        /*0018*/ 	.byte	0x04, 0x17
        /*001a*/ 	.short	(.L_14 - .L_13)
.L_13:
        /*001c*/ 	.word	0x00000000
        /*0020*/ 	.short	0x000a
        /*0022*/ 	.short	0x0050
        /*0024*/ 	.byte	0x00, 0xf4, 0x21, 0x00


	//----- nvinfo : EIATTR_KPARAM_INFO
	.align		4
.L_14:
        /*0028*/ 	.byte	0x04, 0x17
        /*002a*/ 	.short	(.L_16 - .L_15)
.L_15:
        /*002c*/ 	.word	0x00000000
        /*0030*/ 	.short	0x0009
        /*0032*/ 	.short	0x0048
        /*0034*/ 	.byte	0x00, 0xf4, 0x21, 0x00


	//----- nvinfo : EIATTR_KPARAM_INFO
	.align		4
.L_16:
        /*0038*/ 	.byte	0x04, 0x17
        /*003a*/ 	.short	(.L_18 - .L_17)
.L_17:
        /*003c*/ 	.word	0x00000000
        /*0040*/ 	.short	0x0008
        /*0042*/ 	.short	0x0040
        /*0044*/ 	.byte	0x00, 0xf4, 0x21, 0x00


	//----- nvinfo : EIATTR_KPARAM_INFO
	.align		4
.L_18:
        /*0048*/ 	.byte	0x04, 0x17
        /*004a*/ 	.short	(.L_20 - .L_19)
.L_19:
        /*004c*/ 	.word	0x00000000
        /*0050*/ 	.short	0x0007
        /*0052*/ 	.short	0x0038
        /*0054*/ 	.byte	0x00, 0xf4, 0x21, 0x00


	//----- nvinfo : EIATTR_KPARAM_INFO
	.align		4
.L_20:
        /*0058*/ 	.byte	0x04, 0x17
        /*005a*/ 	.short	(.L_22 - .L_21)
.L_21:
        /*005c*/ 	.word	0x00000000
        /*0060*/ 	.short	0x0006
        /*0062*/ 	.short	0x0030
        /*0064*/ 	.byte	0x00, 0xf4, 0x21, 0x00


	//----- nvinfo : EIATTR_KPARAM_INFO
	.align		4
.L_22:
        /*0068*/ 	.byte	0x04, 0x17
        /*006a*/ 	.short	(.L_24 - .L_23)
.L_23:
        /*006c*/ 	.word	0x00000000
        /*0070*/ 	.short	0x0005
        /*0072*/ 	.short	0x0028
        /*0074*/ 	.byte	0x00, 0xf4, 0x21, 0x00


	//----- nvinfo : EIATTR_KPARAM_INFO
	.align		4
.L_24:
        /*0078*/ 	.byte	0x04, 0x17
        /*007a*/ 	.short	(.L_26 - .L_25)
.L_25:
        /*007c*/ 	.word	0x00000000
        /*0080*/ 	.short	0x0004
        /*0082*/ 	.short	0x0020
        /*0084*/ 	.byte	0x00, 0xf4, 0x21, 0x00


	//----- nvinfo : EIATTR_KPARAM_INFO
	.align		4
.L_26:
        /*0088*/ 	.byte	0x04, 0x17
        /*008a*/ 	.short	(.L_28 - .L_27)
.L_27:
        /*008c*/ 	.word	0x00000000
        /*0090*/ 	.short	0x0003
        /*0092*/ 	.short	0x0018
        /*0094*/ 	.byte	0x00, 0xf4, 0x21, 0x00


	//----- nvinfo : EIATTR_KPARAM_INFO
	.align		4
.L_28:
        /*0098*/ 	.byte	0x04, 0x17
        /*009a*/ 	.short	(.L_30 - .L_29)
.L_29:
        /*009c*/ 	.word	0x00000000
        /*00a0*/ 	.short	0x0002
        /*00a2*/ 	.short	0x0010
        /*00a4*/ 	.byte	0x00, 0xf4, 0x21, 0x00


	//----- nvinfo : EIATTR_KPARAM_INFO
	.align		4
.L_30:
        /*00a8*/ 	.byte	0x04, 0x17
        /*00aa*/ 	.short	(.L_32 - .L_31)
.L_31:
        /*00ac*/ 	.word	0x00000000
        /*00b0*/ 	.short	0x0001
        /*00b2*/ 	.short	0x0008
        /*00b4*/ 	.byte	0x00, 0xf4, 0x21, 0x00


	//----- nvinfo : EIATTR_KPARAM_INFO
	.align		4
.L_32:
        /*00b8*/ 	.byte	0x04, 0x17
        /*00ba*/ 	.short	(.L_34 - .L_33)
.L_33:
        /*00bc*/ 	.word	0x00000000
        /*00c0*/ 	.short	0x0000
        /*00c2*/ 	.short	0x0000
        /*00c4*/ 	.byte	0x00, 0xf4, 0x21, 0x00


	//----- nvinfo : EIATTR_SPARSE_MMA_MASK
	.align		4
.L_34:
        /*00c8*/ 	.byte	0x03, 0x50
        /*00ca*/ 	.short	0x0000


	//----- nvinfo : EIATTR_MAXREG_COUNT
	.align		4
        /*00cc*/ 	.byte	0x03, 0x1b
        /*00ce*/ 	.short	0x00ff


	//----- nvinfo : EIATTR_EXIT_INSTR_OFFSETS
	.align		4
        /*00d0*/ 	.byte	0x04, 0x1c
        /*00d2*/ 	.short	(.L_36 - .L_35)


	//   ....[0]....
.L_35:
        /*00d4*/ 	.word	0x00001090


	//----- nvinfo : EIATTR_REQNTID
	.align		4
.L_36:
        /*00d8*/ 	.byte	0x04, 0x10
        /*00da*/ 	.short	(.L_38 - .L_37)
.L_37:
        /*00dc*/ 	.word	0x00000080
        /*00e0*/ 	.word	0x00000001
        /*00e4*/ 	.word	0x00000001


	//----- nvinfo : EIATTR_CBANK_PARAM_SIZE
	.align		4
.L_38:
        /*00e8*/ 	.byte	0x03, 0x19
        /*00ea*/ 	.short	0x005c


	//----- nvinfo : EIATTR_PARAM_CBANK
	.align		4
        /*00ec*/ 	.byte	0x04, 0x0a
        /*00ee*/ 	.short	(.L_40 - .L_39)
	.align		4
.L_39:
        /*00f0*/ 	.word	index@(.nv.constant0.triton_poi_fused_add_native_group_norm_relu_21)
        /*00f4*/ 	.short	0x0210
        /*00f6*/ 	.short	0x005c


	//----- nvinfo : EIATTR_SW_WAR
	.align		4
.L_40:
        /*00f8*/ 	.byte	0x04, 0x36
        /*00fa*/ 	.short	(.L_42 - .L_41)
.L_41:
        /*00fc*/ 	.word	0x00000008
.L_42:


//--------------------- .nv.callgraph             --------------------------
	.section	.nv.callgraph,"",@"SHT_CUDA_CALLGRAPH"
	.align	4
	.sectionentsize	8
	.align		4
        /*0000*/ 	.word	0x00000000
	.align		4
        /*0004*/ 	.word	0xffffffff
	.align		4
        /*0008*/ 	.word	0x00000000
	.align		4
        /*000c*/ 	.word	0xfffffffe
	.align		4
        /*0010*/ 	.word	0x00000000
	.align		4
        /*0014*/ 	.word	0xfffffffd
	.align		4
        /*0018*/ 	.word	0x00000000
	.align		4
        /*001c*/ 	.word	0xfffffffc


//--------------------- .nv.constant4             --------------------------
	.section	.nv.constant4,"a",@progbits
	.align	8
	.align		8
.nv.constant4:
        /*0000*/ 	.dword	_$_str


//--------------------- .text.triton_poi_fused_add_native_group_norm_relu_21 --------------------------
	.section	.text.triton_poi_fused_add_native_group_norm_relu_21,"ax",@progbits
	.align	128
        .global         triton_poi_fused_add_native_group_norm_relu_21
        .type           triton_poi_fused_add_native_group_norm_relu_21,@function
        .size           triton_poi_fused_add_native_group_norm_relu_21,(.L_x_1 - triton_poi_fused_add_native_group_norm_relu_21)
        .other          triton_poi_fused_add_native_group_norm_relu_21,@"STO_CUDA_ENTRY STV_DEFAULT"
triton_poi_fused_add_native_group_norm_relu_21:
.text.triton_poi_fused_add_native_group_norm_relu_21:
[----:B------:R-:W-:Y:S01]  /*0000*/  LDC R1, c[0x0][0x28] ;  /* 0x00000a00ff017b82 */ /* 0x000fe20000000800 */
[----:B------:R-:W1:Y:S07]  /*0010*/  S2R R0, SR_TID.X ;  /* 0x0000000000007919 */ /* 0x000e6e0000002100 */
[----:B------:R-:W2:Y:S01]  /*0020*/  LDC.64 R8, c[0x0][0x218] ;  /* 0x00008600ff087b82 */ /* 0x000ea20000000a00 */
[----:B------:R-:W-:Y:S01]  /*0030*/  ULDC.64 UR4, c[0x0][0x208] ;  /* 0x0000820000047ab9 */ /* 0x000fe20000000a00 */
[----:B------:R-:W3:Y:S01]  /*0040*/  S2R R3, SR_CTAID.X ;  /* 0x0000000000037919 */ /* 0x000ee20000002500 */
[----:B-1----:R-:W-:-:S04]  /*0050*/  SHF.L.U32 R0, R0, 0x2, RZ ;  /* 0x0000000200007819 */ /* 0x002fc800000006ff */
[----:B------:R-:W-:Y:S02]  /*0060*/  LOP3.LUT R0, R0, 0x1fc, RZ, 0xc0, !PT ;  /* 0x000001fc00007812 */ /* 0x000fe400078ec0ff */
[----:B---3--:R-:W-:Y:S02]  /*0070*/  SHF.R.S32.HI R11, RZ, 0x15, R3 ;  /* 0x00000015ff0b7819 */ /* 0x008fe40000011403 */
[----:B------:R-:W-:Y:S02]  /*0080*/  LEA R0, R3, R0, 0xa ;  /* 0x0000000003007211 */ /* 0x000fe400078e50ff */
[----:B------:R-:W-:Y:S02]  /*0090*/  SGXT R11, R11, 0x1 ;  /* 0x000000010b0b781a */ /* 0x000fe40000000200 */
[----:B------:R-:W-:Y:S01]  /*00a0*/  IADD3 R12, R0, 0x1, RZ ;  /* 0x00000001000c7810 */ /* 0x000fe20007ffe0ff */
[----:B--2---:R-:W-:Y:S01]  /*00b0*/  IMAD.WIDE R8, R0, 0x4, R8 ;  /* 0x0000000400087825 */ /* 0x004fe200078e0208 */
[----:B------:R-:W-:-:S02]  /*00c0*/  IADD3 R14, R0, 0x2, RZ ;  /* 0x00000002000e7810 */ /* 0x000fc40007ffe0ff */
[C---:B------:R-:W-:Y:S02]  /*00d0*/  LEA.HI R13, R11.reuse, R12, RZ, 0x9 ;  /* 0x0000000c0b0d7211 */ /* 0x040fe400078f48ff */
[----:B------:R-:W-:Y:S02]  /*00e0*/  LEA.HI R15, R11, R14, RZ, 0x9 ;  /* 0x0000000e0b0f7211 */ /* 0x000fe400078f48ff */
[----:B------:R-:W-:Y:S02]  /*00f0*/  LOP3.LUT R13, R13, 0xfe00, RZ, 0xc0, !PT ;  /* 0x0000fe000d0d7812 */ /* 0x000fe400078ec0ff */
[----:B------:R-:W-:Y:S02]  /*0100*/  LEA.HI R2, R11, R0, RZ, 0x9 ;  /* 0x000000000b027211 */ /* 0x000fe400078f48ff */
[----:B------:R-:W-:Y:S02]  /*0110*/  IADD3 R13, R12, -R13, RZ ;  /* 0x8000000d0c0d7210 */ /* 0x000fe40007ffe0ff */
[----:B------:R-:W-:-:S02]  /*0120*/  IADD3 R12, R0, 0x3, RZ ;  /* 0x00000003000c7810 */ /* 0x000fc40007ffe0ff */
[----:B------:R-:W-:Y:S02]  /*0130*/  LOP3.LUT R15, R15, 0xfe00, RZ, 0xc0, !PT ;  /* 0x0000fe000f0f7812 */ /* 0x000fe400078ec0ff */
[----:B------:R-:W-:Y:S02]  /*0140*/  LOP3.LUT R3, R2, 0xfffffe00, RZ, 0xc0, !PT ;  /* 0xfffffe0002037812 */ /* 0x000fe400078ec0ff */
[----:B------:R-:W-:Y:S02]  /*0150*/  LEA.HI R10, R11, R0, RZ, 0xf ;  /* 0x000000000b0a7211 */ /* 0x000fe400078f78ff */
[----:B------:R-:W-:Y:S02]  /*0160*/  PRMT R17, R13, 0x9910, RZ ;  /* 0x000099100d117816 */ /* 0x000fe400000000ff */
[----:B------:R-:W-:Y:S02]  /*0170*/  LEA.HI R11, R11, R12, RZ, 0x9 ;  /* 0x0000000c0b0b7211 */ /* 0x000fe400078f48ff */
[----:B------:R-:W-:-:S02]  /*0180*/  IADD3 R15, R14, -R15, RZ ;  /* 0x8000000f0e0f7210 */ /* 0x000fc40007ffe0ff */
[----:B------:R-:W-:Y:S02]  /*0190*/  IADD3 R16, R0, -R3, RZ ;  /* 0x8000000300107210 */ /* 0x000fe40007ffe0ff */
[----:B------:R-:W-:Y:S02]  /*01a0*/  MOV R14, R17 ;  /* 0x00000011000e7202 */ /* 0x000fe40000000f00 */
[----:B------:R-:W-:Y:S02]  /*01b0*/  LOP3.LUT R11, R11, 0xfe00, RZ, 0xc0, !PT ;  /* 0x0000fe000b0b7812 */ /* 0x000fe400078ec0ff */
[----:B------:R-:W-:Y:S02]  /*01c0*/  PRMT R17, R15, 0x9910, RZ ;  /* 0x000099100f117816 */ /* 0x000fe400000000ff */
[----:B------:R-:W-:Y:S02]  /*01d0*/  PRMT R2, R16, 0x9910, RZ ;  /* 0x0000991010027816 */ /* 0x000fe400000000ff */
[----:B------:R-:W-:-:S02]  /*01e0*/  SHF.R.S32.HI R14, RZ, 0xf, R14 ;  /* 0x0000000fff0e7819 */ /* 0x000fc4000001140e */
[----:B------:R-:W-:Y:S02]  /*01f0*/  IADD3 R11, R12, -R11, RZ ;  /* 0x8000000b0c0b7210 */ /* 0x000fe40007ffe0ff */
[----:B------:R-:W-:Y:S02]  /*0200*/  MOV R12, R17 ;  /* 0x00000011000c7202 */ /* 0x000fe40000000f00 */
[----:B------:R-:W-:Y:S02]  /*0210*/  SHF.R.S32.HI R2, RZ, 0xf, R2 ;  /* 0x0000000fff027819 */ /* 0x000fe40000011402 */
[----:B------:R-:W-:Y:S02]  /*0220*/  LOP3.LUT R14, R14, 0xffff, RZ, 0xc0, !PT ;  /* 0x0000ffff0e0e7812 */ /* 0x000fe400078ec0ff */
[----:B------:R-:W-:Y:S02]  /*0230*/  SHF.R.S32.HI R12, RZ, 0xf, R12 ;  /* 0x0000000fff0c7819 */ /* 0x000fe4000001140c */
[----:B------:R-:W-:-:S02]  /*0240*/  LOP3.LUT R3, R2, 0xffff, RZ, 0xc0, !PT ;  /* 0x0000ffff02037812 */ /* 0x000fc400078ec0ff */
[----:B------:R-:W-:Y:S02]  /*0250*/  LEA.HI R13, R14, R13, RZ, 0x14 ;  /* 0x0000000d0e0d7211 */ /* 0x000fe400078fa0ff */
[----:B------:R-:W-:Y:S02]  /*0260*/  LOP3.LUT R14, R12, 0xffff, RZ, 0xc0, !PT ;  /* 0x0000ffff0c0e7812 */ /* 0x000fe400078ec0ff */
[----:B------:R-:W-:Y:S02]  /*0270*/  LEA.HI R2, R3, R16, RZ, 0x14 ;  /* 0x0000001003027211 */ /* 0x000fe400078fa0ff */
[----:B------:R-:W-:Y:S02]  /*0280*/  PRMT R17, R11, 0x9910, RZ ;  /* 0x000099100b117816 */ /* 0x000fe400000000ff */
[----:B------:R-:W-:Y:S02]  /*0290*/  LEA.HI R15, R14, R15, RZ, 0x14 ;  /* 0x0000000f0e0f7211 */ /* 0x000fe400078fa0ff */
[----:B------:R-:W-:-:S02]  /*02a0*/  PRMT R4, R2, 0x9910, RZ ;  /* 0x0000991002047816 */ /* 0x000fc400000000ff */
[----:B------:R-:W1:Y:S01]  /*02b0*/  LDC.64 R2, c[0x0][0x220] ;  /* 0x00008800ff027b82 */ /* 0x000e620000000a00 */
[----:B------:R-:W-:Y:S02]  /*02c0*/  SHF.R.S32.HI R12, RZ, 0xf, R17 ;  /* 0x0000000fff0c7819 */ /* 0x000fe40000011411 */
[----:B------:R-:W-:Y:S02]  /*02d0*/  PRMT R17, R15, 0x9910, RZ ;  /* 0x000099100f117816 */ /* 0x000fe400000000ff */
[----:B------:R-:W-:Y:S02]  /*02e0*/  SHF.R.S32.HI R4, RZ, 0x4, R4 ;  /* 0x00000004ff047819 */ /* 0x000fe40000011404 */
[----:B------:R-:W-:Y:S01]  /*02f0*/  SHF.R.S32.HI R19, RZ, 0xf, R10 ;  /* 0x0000000fff137819 */ /* 0x000fe2000001140a */
[----:B------:R-:W2:Y:S01]  /*0300*/  LDC.64 R14, c[0x0][0x228] ;  /* 0x00008a00ff0e7b82 */ /* 0x000ea20000000a00 */
[----:B------:R-:W-:Y:S02]  /*0310*/  LOP3.LUT R18, R12, 0xffff, RZ, 0xc0, !PT ;  /* 0x0000ffff0c127812 */ /* 0x000fe400078ec0ff */
[----:B------:R-:W-:-:S02]  /*0320*/  PRMT R13, R13, 0x9910, RZ ;  /* 0x000099100d0d7816 */ /* 0x000fc400000000ff */
[----:B------:R-:W-:Y:S02]  /*0330*/  PRMT R34, R4, 0x9910, RZ ;  /* 0x0000991004227816 */ /* 0x000fe400000000ff */
[----:B------:R-:W-:Y:S01]  /*0340*/  LEA.HI R11, R18, R11, RZ, 0x14 ;  /* 0x0000000b120b7211 */ /* 0x000fe200078fa0ff */
[----:B------:R-:W3:Y:S01]  /*0350*/  LDG.E.128 R4, desc[UR4][R8.64] ;  /* 0x0000000408047981 */ /* 0x000ee2000c1e1d00 */
[----:B------:R-:W-:Y:S02]  /*0360*/  SHF.R.S32.HI R12, RZ, 0x4, R13 ;  /* 0x00000004ff0c7819 */ /* 0x000fe4000001140d */
[----:B------:R-:W-:Y:S02]  /*0370*/  MOV R13, R17 ;  /* 0x00000011000d7202 */ /* 0x000fe40000000f00 */
[----:B------:R-:W-:Y:S02]  /*0380*/  LEA R24, R19, R34, 0x5 ;  /* 0x0000002213187211 */ /* 0x000fe400078e28ff */
[----:B------:R-:W-:-:S02]  /*0390*/  PRMT R17, R11, 0x9910, RZ ;  /* 0x000099100b117816 */ /* 0x000fc400000000ff */
[----:B------:R-:W-:Y:S01]  /*03a0*/  SHF.R.S32.HI R11, RZ, 0x4, R13 ;  /* 0x00000004ff0b7819 */ /* 0x000fe2000001140d */
[----:B-1----:R-:W-:Y:S01]  /*03b0*/  IMAD.WIDE R28, R24, 0x4, R2 ;  /* 0x00000004181c7825 */ /* 0x002fe200078e0202 */
[----:B------:R-:W-:Y:S02]  /*03c0*/  PRMT R12, R12, 0x9910, RZ ;  /* 0x000099100c0c7816 */ /* 0x000fe400000000ff */
[----:B------:R-:W-:Y:S02]  /*03d0*/  MOV R13, R17 ;  /* 0x00000011000d7202 */ /* 0x000fe40000000f00 */
[----:B------:R-:W-:Y:S01]  /*03e0*/  PRMT R30, R11, 0x9910, RZ ;  /* 0x000099100b1e7816 */ /* 0x000fe200000000ff */
[----:B--2---:R-:W-:Y:S01]  /*03f0*/  IMAD.WIDE R26, R24, 0x4, R14 ;  /* 0x00000004181a7825 */ /* 0x004fe200078e020e */
[----:B------:R-:W-:Y:S01]  /*0400*/  LEA R20, R19, R12, 0x5 ;  /* 0x0000000c13147211 */ /* 0x000fe200078e28ff */
[----:B------:R1:W3:Y:S01]  /*0410*/  LDG.E.EL R28, desc[UR4][R28.64] ;  /* 0x000000041c1c7981 */ /* 0x0002e2000c2e1900 */
[----:B------:R-:W-:-:S02]  /*0420*/  SHF.R.S32.HI R11, RZ, 0x4, R13 ;  /* 0x00000004ff0b7819 */ /* 0x000fc4000001140d */
[----:B------:R-:W-:Y:S01]  /*0430*/  IADD3 R10, R10, 0x200, RZ ;  /* 0x000002000a0a7810 */ /* 0x000fe20007ffe0ff */
[----:B------:R-:W-:Y:S01]  /*0440*/  IMAD.WIDE R22, R20, 0x4, R2 ;  /* 0x0000000414167825 */ /* 0x000fe200078e0202 */
[----:B------:R-:W-:Y:S01]  /*0450*/  LEA R18, R19, R30, 0x5 ;  /* 0x0000001e13127211 */ /* 0x000fe200078e28ff */
[----:B------:R2:W4:Y:S01]  /*0460*/  LDG.E.EL R26, desc[UR4][R26.64] ;  /* 0x000000041a1a7981 */ /* 0x000522000c2e1900 */
[----:B-1----:R-:W-:-:S03]  /*0470*/  PRMT R29, R11, 0x9910, RZ ;  /* 0x000099100b1d7816 */ /* 0x002fc600000000ff */
[----:B------:R1:W5:Y:S01]  /*0480*/  LDG.E.EL R17, desc[UR4][R22.64] ;  /* 0x0000000416117981 */ /* 0x000362000c2e1900 */
[C---:B------:R-:W-:Y:S01]  /*0490*/  IMAD.WIDE R32, R18.reuse, 0x4, R2 ;  /* 0x0000000412207825 */ /* 0x040fe200078e0202 */
[----:B------:R-:W-:Y:S02]  /*04a0*/  LEA R19, R19, R29, 0x5 ;  /* 0x0000001d13137211 */ /* 0x000fe400078e28ff */
[----:B--2---:R-:W-:Y:S01]  /*04b0*/  SHF.R.S32.HI R27, RZ, 0xf, R10 ;  /* 0x0000000fff1b7819 */ /* 0x004fe2000001140a */
[--C-:B------:R-:W-:Y:S01]  /*04c0*/  IMAD.WIDE R10, R18, 0x4, R14.reuse ;  /* 0x00000004120a7825 */ /* 0x100fe200078e020e */
[----:B------:R2:W4:Y:S02]  /*04d0*/  LDG.E.EL R35, desc[UR4][R32.64] ;  /* 0x0000000420237981 */ /* 0x000524000c2e1900 */
[C---:B------:R-:W-:Y:S01]  /*04e0*/  LEA R25, R27.reuse, R34, 0x5 ;  /* 0x000000221b197211 */ /* 0x040fe200078e28ff */
[----:B-1----:R-:W-:Y:S01]  /*04f0*/  IMAD.WIDE R22, R20, 0x4, R14 ;  /* 0x0000000414167825 */ /* 0x002fe200078e020e */
[----:B------:R-:W-:Y:S01]  /*0500*/  LEA R21, R27, R12, 0x5 ;  /* 0x0000000c1b157211 */ /* 0x000fe200078e28ff */
[----:B------:R1:W4:Y:S02]  /*0510*/  LDG.E.EL R13, desc[UR4][R10.64] ;  /* 0x000000040a0d7981 */ /* 0x000324000c2e1900 */
[----:B------:R-:W-:-:S02]  /*0520*/  IMAD.WIDE R36, R19, 0x4, R2 ;  /* 0x0000000413247825 */ /* 0x000fc400078e0202 */
[----:B------:R1:W4:Y:S02]  /*0530*/  LDG.E.EL R31, desc[UR4][R22.64] ;  /* 0x00000004161f7981 */ /* 0x000324000c2e1900 */
[--C-:B--2---:R-:W-:Y:S02]  /*0540*/  IMAD.WIDE R32, R25, 0x4, R2.reuse ;  /* 0x0000000419207825 */ /* 0x104fe400078e0202 */
[----:B------:R-:W2:Y:S02]  /*0550*/  LDG.E.EL R12, desc[UR4][R36.64] ;  /* 0x00000004240c7981 */ /* 0x000ea4000c2e1900 */
[----:B-1----:R-:W-:Y:S01]  /*0560*/  IMAD.WIDE R10, R21, 0x4, R2 ;  /* 0x00000004150a7825 */ /* 0x002fe200078e0202 */
[C---:B0-----:R-:W-:Y:S02]  /*0570*/  LEA R22, R27.reuse, R30, 0x5 ;  /* 0x0000001e1b167211 */ /* 0x041fe400078e28ff */
[----:B------:R-:W-:Y:S02]  /*0580*/  LEA R23, R27, R29, 0x5 ;  /* 0x0000001d1b177211 */ /* 0x000fe400078e28ff */
[----:B------:R0:W2:Y:S04]  /*0590*/  LDG.E.EL R30, desc[UR4][R10.64] ;  /* 0x000000040a1e7981 */ /* 0x0000a8000c2e1900 */
[----:B------:R1:W2:Y:S01]  /*05a0*/  LDG.E.EL R29, desc[UR4][R32.64] ;  /* 0x00000004201d7981 */ /* 0x0002a2000c2e1900 */
[----:B0-----:R-:W-:-:S04]  /*05b0*/  IMAD.WIDE R10, R19, 0x4, R14 ;  /* 0x00000004130a7825 */ /* 0x001fc800078e020e */
[--C-:B-1----:R-:W-:Y:S01]  /*05c0*/  IMAD.WIDE R32, R22, 0x4, R2.reuse ;  /* 0x0000000416207825 */ /* 0x102fe200078e0202 */
[----:B------:R-:W2:Y:S03]  /*05d0*/  LDG.E.EL R34, desc[UR4][R10.64] ;  /* 0x000000040a227981 */ /* 0x000ea6000c2e1900 */
[----:B------:R-:W-:Y:S02]  /*05e0*/  IMAD.WIDE R2, R23, 0x4, R2 ;  /* 0x0000000417027825 */ /* 0x000fe400078e0202 */
[----:B------:R-:W2:Y:S04]  /*05f0*/  LDG.E.EL R32, desc[UR4][R32.64] ;  /* 0x0000000420207981 */ /* 0x000ea8000c2e1900 */
[----:B------:R-:W2:Y:S04]  /*0600*/  LDG.E.128 R8, desc[UR4][R8.64+0x800] ;  /* 0x0008000408087981 */ /* 0x000ea8000c1e1d00 */
[----:B------:R0:W2:Y:S02]  /*0610*/  LDG.E.EL R33, desc[UR4][R2.64] ;  /* 0x0000000402217981 */ /* 0x0000a4000c2e1900 */
[----:B0-----:R-:W-:-:S05]  /*0620*/  IMAD.WIDE R2, R25, 0x4, R14 ;  /* 0x0000000419027825 */ /* 0x001fca00078e020e */
[----:B------:R0:W2:Y:S02]  /*0630*/  LDG.E.EL R27, desc[UR4][R2.64] ;  /* 0x00000004021b7981 */ /* 0x0000a4000c2e1900 */
[----:B0-----:R-:W-:-:S04]  /*0640*/  IMAD.WIDE R2, R21, 0x4, R14 ;  /* 0x0000000415027825 */ /* 0x001fc800078e020e */
[----:B---3--:R-:W-:Y:S02]  /*0650*/  FADD R4, R4, -R28 ;  /* 0x8000001c04047221 */ /* 0x008fe40000000000 */
[----:B------:R5:W3:Y:S02]  /*0660*/  LDG.E.EL R28, desc[UR4][R2.64] ;  /* 0x00000004021c7981 */ /* 0x000ae4000c2e1900 */
[----:B-----5:R-:W-:Y:S01]  /*0670*/  FADD R2, R5, -R17 ;  /* 0x8000001105027221 */ /* 0x020fe20000000000 */
[----:B------:R-:W-:Y:S01]  /*0680*/  HFMA2.MMA R17, -RZ, RZ, 0.8125, 0 ;  /* 0x3a800000ff117435 */ /* 0x000fe200000001ff */
[----:B----4-:R-:W-:Y:S01]  /*0690*/  FADD R3, R6, -R35 ;  /* 0x8000002306037221 */ /* 0x010fe20000000000 */
[----:B--2---:R-:W-:Y:S01]  /*06a0*/  FADD R12, R7, -R12 ;  /* 0x8000000c070c7221 */ /* 0x004fe20000000000 */
[----:B------:R-:W-:-:S04]  /*06b0*/  IMAD.WIDE R6, R22, 0x4, R14 ;  /* 0x0000000416067825 */ /* 0x000fc800078e020e */
[----:B------:R-:W-:Y:S02]  /*06c0*/  IMAD.WIDE R14, R23, 0x4, R14 ;  /* 0x00000004170e7825 */ /* 0x000fe400078e020e */
[----:B------:R-:W2:Y:S02]  /*06d0*/  LDG.E.EL R6, desc[UR4][R6.64] ;  /* 0x0000000406067981 */ /* 0x000ea4000c2e1900 */
[-C--:B------:R-:W-:Y:S01]  /*06e0*/  FFMA R26, R26, R17.reuse, 9.9999997473787516356e-06 ;  /* 0x3727c5ac1a1a7423 */ /* 0x080fe20000000011 */
[-C--:B------:R-:W-:Y:S01]  /*06f0*/  FFMA R31, R31, R17.reuse, 9.9999997473787516356e-06 ;  /* 0x3727c5ac1f1f7423 */ /* 0x080fe20000000011 */
[-C--:B------:R-:W-:Y:S01]  /*0700*/  FFMA R13, R13, R17.reuse, 9.9999997473787516356e-06 ;  /* 0x3727c5ac0d0d7423 */ /* 0x080fe20000000011 */
[----:B------:R0:W4:Y:S01]  /*0710*/  LDG.E.EL R7, desc[UR4][R14.64] ;  /* 0x000000040e077981 */ /* 0x000122000c2e1900 */
[----:B------:R-:W-:Y:S02]  /*0720*/  FFMA R36, R34, R17, 9.9999997473787516356e-06 ;  /* 0x3727c5ac22247423 */ /* 0x000fe40000000011 */
[----:B------:R-:W1:Y:S08]  /*0730*/  LDC.64 R34, c[0x0][0x240] ;  /* 0x00009000ff227b82 */ /* 0x000e700000000a00 */
[----:B0-----:R-:W0:Y:S01]  /*0740*/  LDC.64 R14, c[0x0][0x248] ;  /* 0x00009200ff0e7b82 */ /* 0x001e220000000a00 */
[----:B------:R-:W5:Y:S01]  /*0750*/  MUFU.RSQ R26, R26 ;  /* 0x0000001a001a7308 */ /* 0x000f620000001400 */
[----:B------:R-:W-:-:S07]  /*0760*/  FADD R8, R8, -R29 ;  /* 0x8000001d08087221 */ /* 0x000fce0000000000 */
[----:B------:R-:W1:Y:S08]  /*0770*/  MUFU.RSQ R31, R31 ;  /* 0x0000001f001f7308 */ /* 0x000e700000001400 */
[----:B------:R-:W1:Y:S01]  /*0780*/  MUFU.RSQ R13, R13 ;  /* 0x0000000d000d7308 */ /* 0x000e620000001400 */
[----:B------:R-:W-:-:S07]  /*0790*/  FFMA R27, R27, R17, 9.9999997473787516356e-06 ;  /* 0x3727c5ac1b1b7423 */ /* 0x000fce0000000011 */
[----:B------:R-:W1:Y:S08]  /*07a0*/  MUFU.RSQ R29, R36 ;  /* 0x00000024001d7308 */ /* 0x000e700000001400 */
[----:B------:R-:W0:Y:S01]  /*07b0*/  MUFU.RSQ R27, R27 ;  /* 0x0000001b001b7308 */ /* 0x000e220000001400 */
[----:B------:R-:W-:Y:S01]  /*07c0*/  FADD R32, R10, -R32 ;  /* 0x800000200a207221 */ /* 0x000fe20000000000 */
[----:B------:R-:W-:Y:S01]  /*07d0*/  FADD R33, R11, -R33 ;  /* 0x800000210b217221 */ /* 0x000fe20000000000 */
[----:B-----5:R-:W-:Y:S01]  /*07e0*/  FMUL R26, R26, R4 ;  /* 0x000000041a1a7220 */ /* 0x020fe20000400000 */
[----:B------:R-:W-:Y:S01]  /*07f0*/  FADD R5, R9, -R30 ;  /* 0x8000001e09057221 */ /* 0x000fe20000000000 */
[----:B-1----:R-:W-:Y:S01]  /*0800*/  FMUL R2, R31, R2 ;  /* 0x000000021f027220 */ /* 0x002fe20000400000 */
[----:B------:R-:W-:Y:S01]  /*0810*/  FMUL R3, R13, R3 ;  /* 0x000000030d037220 */ /* 0x000fe20000400000 */
[----:B------:R-:W-:Y:S01]  /*0820*/  FMUL R4, R29, R12 ;  /* 0x0000000c1d047220 */ /* 0x000fe20000400000 */
[----:B0-----:R-:W-:-:S04]  /*0830*/  IMAD.WIDE R10, R20, 0x4, R14 ;  /* 0x00000004140a7825 */ /* 0x001fc800078e020e */
[----:B------:R-:W-:Y:S01]  /*0840*/  IMAD.WIDE R30, R24, 0x4, R14 ;  /* 0x00000004181e7825 */ /* 0x000fe200078e020e */
[----:B------:R-:W5:Y:S03]  /*0850*/  LDG.E.EL R29, desc[UR4][R10.64] ;  /* 0x000000040a1d7981 */ /* 0x000f66000c2e1900 */
[----:B------:R-:W-:-:S04]  /*0860*/  IMAD.WIDE R12, R0, 0x4, R34 ;  /* 0x00000004000c7825 */ /* 0x000fc800078e0222 */
[----:B------:R-:W-:Y:S01]  /*0870*/  FMUL R27, R27, R8 ;  /* 0x000000081b1b7220 */ /* 0x000fe20000400000 */
[----:B------:R0:W5:Y:S04]  /*0880*/  LDG.E.EL R34, desc[UR4][R30.64] ;  /* 0x000000041e227981 */ /* 0x000168000c2e1900 */
[----:B------:R-:W5:Y:S01]  /*0890*/  LDG.E.128 R8, desc[UR4][R12.64] ;  /* 0x000000040c087981 */ /* 0x000f62000c1e1d00 */
[----:B------:R-:W-:-:S04]  /*08a0*/  IMAD.WIDE R36, R19, 0x4, R14 ;  /* 0x0000000413247825 */ /* 0x000fc800078e020e */
[----:B0-----:R-:W-:-:S06]  /*08b0*/  IMAD.WIDE R30, R18, 0x4, R14 ;  /* 0x00000004121e7825 */ /* 0x001fcc00078e020e */
[----:B------:R-:W5:Y:S04]  /*08c0*/  LDG.E.EL R30, desc[UR4][R30.64] ;  /* 0x000000041e1e7981 */ /* 0x000f68000c2e1900 */
[----:B------:R0:W5:Y:S02]  /*08d0*/  LDG.E.EL R31, desc[UR4][R36.64] ;  /* 0x00000004241f7981 */ /* 0x000164000c2e1900 */
[----:B0-----:R-:W-:-:S04]  /*08e0*/  IMAD.WIDE R36, R21, 0x4, R14 ;  /* 0x0000000415247825 */ /* 0x001fc800078e020e */
[----:B---3--:R-:W-:-:S06]  /*08f0*/  FFMA R28, R28, R17, 9.9999997473787516356e-06 ;  /* 0x3727c5ac1c1c7423 */ /* 0x008fcc0000000011 */
[----:B------:R-:W-:Y:S01]  /*0900*/  MUFU.RSQ R28, R28 ;  /* 0x0000001c001c7308 */ /* 0x000fe20000001400 */
[----:B--2---:R-:W-:-:S07]  /*0910*/  FFMA R6, R6, R17, 9.9999997473787516356e-06 ;  /* 0x3727c5ac06067423 */ /* 0x004fce0000000011 */
[----:B------:R-:W0:Y:S01]  /*0920*/  MUFU.RSQ R35, R6 ;  /* 0x0000000600237308 */ /* 0x000e220000001400 */
[----:B----4-:R-:W-:-:S07]  /*0930*/  FFMA R7, R7, R17, 9.9999997473787516356e-06 ;  /* 0x3727c5ac07077423 */ /* 0x010fce0000000011 */
[----:B------:R-:W1:Y:S01]  /*0940*/  MUFU.RSQ R7, R7 ;  /* 0x0000000700077308 */ /* 0x000e620000001400 */
[----:B0-----:R-:W-:Y:S01]  /*0950*/  FMUL R6, R35, R32 ;  /* 0x0000002023067220 */ /* 0x001fe20000400000 */
[----:B------:R-:W-:Y:S01]  /*0960*/  FMUL R5, R28, R5 ;  /* 0x000000051c057220 */ /* 0x000fe20000400000 */
[----:B-1----:R-:W-:Y:S01]  /*0970*/  FMUL R7, R7, R33 ;  /* 0x0000002107077220 */ /* 0x002fe20000400000 */
[----:B------:R-:W-:-:S06]  /*0980*/  IMAD.WIDE R32, R25, 0x4, R14 ;  /* 0x0000000419207825 */ /* 0x000fcc00078e020e */
[----:B------:R-:W2:Y:S04]  /*0990*/  LDG.E.EL R32, desc[UR4][R32.64] ;  /* 0x0000000420207981 */ /* 0x000ea8000c2e1900 */
[----:B------:R0:W3:Y:S02]  /*09a0*/  LDG.E.EL R33, desc[UR4][R36.64] ;  /* 0x0000000424217981 */ /* 0x0000e4000c2e1900 */
[----:B0-----:R-:W0:Y:S01]  /*09b0*/  LDC.64 R36, c[0x0][0x250] ;  /* 0x00009400ff247b82 */ /* 0x001e220000000a00 */
[----:B-----5:R-:W-:Y:S01]  /*09c0*/  FADD R8, R8, -R34 ;  /* 0x8000002208087221 */ /* 0x020fe20000000000 */
[----:B------:R-:W-:-:S04]  /*09d0*/  IMAD.WIDE R34, R22, 0x4, R14 ;  /* 0x0000000416227825 */ /* 0x000fc800078e020e */
[----:B------:R-:W-:Y:S02]  /*09e0*/  IMAD.WIDE R14, R23, 0x4, R14 ;  /* 0x00000004170e7825 */ /* 0x000fe400078e020e */
[----:B------:R-:W4:Y:S04]  /*09f0*/  LDG.E.EL R34, desc[UR4][R34.64] ;  /* 0x0000000422227981 */ /* 0x000f28000c2e1900 */
[----:B------:R-:W5:Y:S04]  /*0a00*/  LDG.E.EL R28, desc[UR4][R14.64] ;  /* 0x000000040e1c7981 */ /* 0x000f68000c2e1900 */
[----:B------:R-:W4:Y:S01]  /*0a10*/  LDG.E.128 R12, desc[UR4][R12.64+0x800] ;  /* 0x000800040c0c7981 */ /* 0x000f22000c1e1d00 */
[----:B------:R-:W-:Y:S01]  /*0a20*/  FADD R30, R10, -R30 ;  /* 0x8000001e0a1e7221 */ /* 0x000fe20000000000 */
[----:B------:R-:W-:Y:S01]  /*0a30*/  FADD R31, R11, -R31 ;  /* 0x8000001f0b1f7221 */ /* 0x000fe20000000000 */
[----:B0-----:R-:W-:-:S04]  /*0a40*/  IMAD.WIDE R10, R24, 0x4, R36 ;  /* 0x00000004180a7825 */ /* 0x001fc800078e0224 */
[----:B------:R-:W-:Y:S02]  /*0a50*/  FADD R29, R9, -R29 ;  /* 0x8000001d091d7221 */ /* 0x000fe40000000000 */
[----:B------:R0:W3:Y:S02]  /*0a60*/  LDG.E.EL R9, desc[UR4][R10.64] ;  /* 0x000000040a097981 */ /* 0x0000e4000c2e1900 */
[----:B0-----:R-:W-:-:S04]  /*0a70*/  IMAD.WIDE R10, R25, 0x4, R36 ;  /* 0x00000004190a7825 */ /* 0x001fc800078e0224 */
[----:B----4-:R-:W-:Y:S01]  /*0a80*/  FADD R25, R14, -R34 ;  /* 0x800000220e197221 */ /* 0x010fe20000000000 */
[----:B-----5:R-:W-:Y:S01]  /*0a90*/  FADD R28, R15, -R28 ;  /* 0x8000001c0f1c7221 */ /* 0x020fe20000000000 */
[----:B------:R-:W-:-:S04]  /*0aa0*/  IMAD.WIDE R14, R20, 0x4, R36 ;  /* 0x00000004140e7825 */ /* 0x000fc800078e0224 */
[----:B--2---:R-:W-:Y:S01]  /*0ab0*/  FADD R32, R12, -R32 ;  /* 0x800000200c207221 */ /* 0x004fe20000000000 */
[----:B---3--:R-:W-:Y:S02]  /*0ac0*/  FADD R24, R13, -R33 ;  /* 0x800000210d187221 */ /* 0x008fe40000000000 */
[----:B------:R0:W2:Y:S01]  /*0ad0*/  LDG.E.EL R33, desc[UR4][R10.64] ;  /* 0x000000040a217981 */ /* 0x0000a2000c2e1900 */
[----:B------:R-:W-:-:S04]  /*0ae0*/  IMAD.WIDE R12, R18, 0x4, R36 ;  /* 0x00000004120c7825 */ /* 0x000fc800078e0224 */
[----:B------:R-:W-:-:S04]  /*0af0*/  IMAD.WIDE R18, R19, 0x4, R36 ;  /* 0x0000000413127825 */ /* 0x000fc800078e0224 */
[--C-:B0-----:R-:W-:Y:S02]  /*0b00*/  IMAD.WIDE R10, R21, 0x4, R36.reuse ;  /* 0x00000004150a7825 */ /* 0x101fe400078e0224 */
[----:B------:R-:W3:Y:S02]  /*0b10*/  LDG.E.EL R18, desc[UR4][R18.64] ;  /* 0x0000000412127981 */ /* 0x000ee4000c2e1900 */
[--C-:B------:R-:W-:Y:S02]  /*0b20*/  IMAD.WIDE R20, R22, 0x4, R36.reuse ;  /* 0x0000000416147825 */ /* 0x100fe400078e0224 */
[----:B------:R0:W4:Y:S02]  /*0b30*/  LDG.E.EL R22, desc[UR4][R14.64] ;  /* 0x000000040e167981 */ /* 0x000124000c2e1900 */
[----:B------:R-:W-:Y:S02]  /*0b40*/  IMAD.WIDE R36, R23, 0x4, R36 ;  /* 0x0000000417247825 */ /* 0x000fe400078e0224 */
[----:B------:R1:W5:Y:S02]  /*0b50*/  LDG.E.EL R23, desc[UR4][R12.64] ;  /* 0x000000040c177981 */ /* 0x000364000c2e1900 */
[----:B------:R-:W-:-:S02]  /*0b60*/  FFMA R35, R9, R17, 9.9999997473787516356e-06 ;  /* 0x3727c5ac09237423 */ /* 0x000fc40000000011 */
[----:B------:R-:W2:Y:S01]  /*0b70*/  LDG.E.EL R19, desc[UR4][R10.64] ;  /* 0x000000040a137981 */ /* 0x000ea2000c2e1900 */
[----:B0-----:R-:W0:Y:S03]  /*0b80*/  LDC.64 R14, c[0x0][0x230] ;  /* 0x00008c00ff0e7b82 */ /* 0x001e260000000a00 */
[----:B------:R-:W2:Y:S05]  /*0b90*/  LDG.E.EL R20, desc[UR4][R20.64] ;  /* 0x0000000414147981 */ /* 0x000eaa000c2e1900 */
[----:B-1----:R-:W1:Y:S01]  /*0ba0*/  LDC.64 R12, c[0x0][0x238] ;  /* 0x00008e00ff0c7b82 */ /* 0x002e620000000a00 */
[----:B------:R-:W0:Y:S01]  /*0bb0*/  MUFU.RSQ R34, R35 ;  /* 0x0000002300227308 */ /* 0x000e220000001400 */
[----:B------:R0:W2:Y:S06]  /*0bc0*/  LDG.E.EL R21, desc[UR4][R36.64] ;  /* 0x0000000424157981 */ /* 0x0000ac000c2e1900 */
[----:B0-----:R-:W0:Y:S01]  /*0bd0*/  LDC.64 R36, c[0x0][0x258] ;  /* 0x00009600ff247b82 */ /* 0x001e220000000a00 */
[----:B------:R-:W-:-:S04]  /*0be0*/  IMAD.WIDE R10, R16, 0x4, R14 ;  /* 0x00000004100a7825 */ /* 0x000fc800078e020e */
[----:B------:R-:W-:Y:S02]  /*0bf0*/  FMUL R34, R34, R8 ;  /* 0x0000000822227220 */ /* 0x000fe40000400000 */
[----:B------:R-:W3:Y:S01]  /*0c00*/  LDG.E.EL.128 R8, desc[UR4][R10.64] ;  /* 0x000000040a087981 */ /* 0x000ee2000c2e1d00 */
[----:B-1----:R-:W-:-:S06]  /*0c10*/  IMAD.WIDE R12, R16, 0x4, R12 ;  /* 0x00000004100c7825 */ /* 0x002fcc00078e020c */
[----:B------:R-:W3:Y:S01]  /*0c20*/  LDG.E.EL.128 R12, desc[UR4][R12.64] ;  /* 0x000000040c0c7981 */ /* 0x000ee2000c2e1d00 */
[----:B0-----:R-:W-:-:S04]  /*0c30*/  IMAD.WIDE R36, R16, 0x4, R36 ;  /* 0x0000000410247825 */ /* 0x001fc800078e0224 */
[-C--:B----4-:R-:W-:Y:S01]  /*0c40*/  FFMA R22, R22, R17.reuse, 9.9999997473787516356e-06 ;  /* 0x3727c5ac16167423 */ /* 0x090fe20000000011 */
[----:B-----5:R-:W-:-:S05]  /*0c50*/  FFMA R35, R23, R17, 9.9999997473787516356e-06 ;  /* 0x3727c5ac17237423 */ /* 0x020fca0000000011 */
[----:B------:R-:W0:Y:S08]  /*0c60*/  MUFU.RSQ R22, R22 ;  /* 0x0000001600167308 */ /* 0x000e300000001400 */
[----:B------:R-:W1:Y:S01]  /*0c70*/  MUFU.RSQ R23, R35 ;  /* 0x0000002300177308 */ /* 0x000e620000001400 */
[----:B0-----:R-:W-:Y:S01]  /*0c80*/  FMUL R29, R22, R29 ;  /* 0x0000001d161d7220 */ /* 0x001fe20000400000 */
[----:B-1----:R-:W-:-:S02]  /*0c90*/  FMUL R30, R23, R30 ;  /* 0x0000001e171e7220 */ /* 0x002fc40000400000 */
[----:B------:R-:W0:Y:S01]  /*0ca0*/  LDC.64 R22, c[0x0][0x260] ;  /* 0x00009800ff167b82 */ /* 0x000e220000000a00 */
[-C--:B--2---:R-:W-:Y:S01]  /*0cb0*/  FFMA R33, R33, R17.reuse, 9.9999997473787516356e-06 ;  /* 0x3727c5ac21217423 */ /* 0x084fe20000000011 */
[----:B---3--:R-:W-:-:S05]  /*0cc0*/  FFMA R18, R18, R17, 9.9999997473787516356e-06 ;  /* 0x3727c5ac12127423 */ /* 0x008fca0000000011 */
[----:B------:R-:W1:Y:S08]  /*0cd0*/  MUFU.RSQ R33, R33 ;  /* 0x0000002100217308 */ /* 0x000e700000001400 */
[----:B------:R-:W2:Y:S01]  /*0ce0*/  MUFU.RSQ R18, R18 ;  /* 0x0000001200127308 */ /* 0x000ea20000001400 */
[C-C-:B------:R-:W-:Y:S01]  /*0cf0*/  FFMA R26, R8.reuse, R26, R12.reuse ;  /* 0x0000001a081a7223 */ /* 0x140fe2000000000c */
[----:B------:R-:W-:Y:S01]  /*0d00*/  FFMA R27, R8, R27, R12 ;  /* 0x0000001b081b7223 */ /* 0x000fe2000000000c */
[----:B------:R-:W-:Y:S01]  /*0d10*/  FFMA R8, R19, R17, 9.9999997473787516356e-06 ;  /* 0x3727c5ac13087423 */ /* 0x000fe20000000011 */
[----:B0-----:R-:W-:-:S04]  /*0d20*/  IMAD.WIDE R22, R16, 0x4, R22 ;  /* 0x0000000410167825 */ /* 0x001fc800078e0216 */
[----:B-1----:R-:W-:Y:S01]  /*0d30*/  FMUL R32, R33, R32 ;  /* 0x0000002021207220 */ /* 0x002fe20000400000 */
[-C--:B------:R-:W-:Y:S01]  /*0d40*/  FFMA R12, R20, R17.reuse, 9.9999997473787516356e-06 ;  /* 0x3727c5ac140c7423 */ /* 0x080fe20000000011 */
[----:B------:R-:W-:Y:S01]  /*0d50*/  FFMA R33, R21, R17, 9.9999997473787516356e-06 ;  /* 0x3727c5ac15217423 */ /* 0x000fe20000000011 */
[----:B--2---:R-:W-:Y:S01]  /*0d60*/  FMUL R31, R18, R31 ;  /* 0x0000001f121f7220 */ /* 0x004fe20000400000 */
[----:B------:R-:W2:Y:S04]  /*0d70*/  LDG.E.EL.128 R20, desc[UR4][R22.64] ;  /* 0x0000000416147981 */ /* 0x000ea8000c2e1d00 */
[----:B------:R-:W2:Y:S01]  /*0d80*/  LDG.E.EL.128 R16, desc[UR4][R36.64] ;  /* 0x0000000424107981 */ /* 0x000ea2000c2e1d00 */
[----:B------:R-:W0:Y:S01]  /*0d90*/  MUFU.RSQ R35, R8 ;  /* 0x0000000800237308 */ /* 0x000e220000001400 */
[----:B------:R-:W-:-:S07]  /*0da0*/  FFMA R5, R9, R5, R13 ;  /* 0x0000000509057223 */ /* 0x000fce000000000d */
[----:B------:R-:W1:Y:S01]  /*0db0*/  MUFU.RSQ R12, R12 ;  /* 0x0000000c000c7308 */ /* 0x000e620000001400 */
[----:B0-----:R-:W-:-:S07]  /*0dc0*/  FMUL R24, R35, R24 ;  /* 0x0000001823187220 */ /* 0x001fce0000400000 */
[----:B------:R-:W0:Y:S01]  /*0dd0*/  MUFU.RSQ R33, R33 ;  /* 0x0000002100217308 */ /* 0x000e220000001400 */
[----:B------:R-:W-:Y:S01]  /*0de0*/  FFMA R35, R9, R2, R13 ;  /* 0x0000000209237223 */ /* 0x000fe2000000000d */
[--C-:B------:R-:W-:Y:S02]  /*0df0*/  FFMA R9, R10, R3, R14.reuse ;  /* 0x000000030a097223 */ /* 0x100fe4000000000e */
[----:B------:R-:W3:Y:S01]  /*0e00*/  LDC.64 R2, c[0x0][0x210] ;  /* 0x00008400ff027b82 */ /* 0x000ee20000000a00 */
[C-C-:B------:R-:W-:Y:S01]  /*0e10*/  FFMA R4, R11.reuse, R4, R15.reuse ;  /* 0x000000040b047223 */ /* 0x140fe2000000000f */
[----:B------:R-:W-:Y:S01]  /*0e20*/  FFMA R7, R11, R7, R15 ;  /* 0x000000070b077223 */ /* 0x000fe2000000000f */
[----:B-1----:R-:W-:Y:S01]  /*0e30*/  FMUL R25, R12, R25 ;  /* 0x000000190c197220 */ /* 0x002fe20000400000 */
[----:B------:R-:W-:Y:S01]  /*0e40*/  FFMA R6, R10, R6, R14 ;  /* 0x000000060a067223 */ /* 0x000fe2000000000e */
[----:B0-----:R-:W-:Y:S01]  /*0e50*/  FMUL R28, R33, R28 ;  /* 0x0000001c211c7220 */ /* 0x001fe20000400000 */
[----:B---3--:R-:W-:-:S04]  /*0e60*/  IMAD.WIDE R2, R0, 0x4, R2 ;  /* 0x0000000400027825 */ /* 0x008fc800078e0202 */
[----:B--2---:R-:W-:Y:S01]  /*0e70*/  FFMA R11, R16, R34, R20 ;  /* 0x00000022100b7223 */ /* 0x004fe20000000014 */
[----:B------:R-:W-:Y:S01]  /*0e80*/  FFMA R31, R19, R31, R23 ;  /* 0x0000001f131f7223 */ /* 0x000fe20000000017 */
[----:B------:R-:W-:Y:S01]  /*0e90*/  FFMA R30, R18, R30, R22 ;  /* 0x0000001e121e7223 */ /* 0x000fe20000000016 */
[----:B------:R-:W-:Y:S01]  /*0ea0*/  FFMA R32, R16, R32, R20 ;  /* 0x0000002010207223 */ /* 0x000fe20000000014 */
[C-C-:B------:R-:W-:Y:S01]  /*0eb0*/  FFMA R8, R17.reuse, R29, R21.reuse ;  /* 0x0000001d11087223 */ /* 0x140fe20000000015 */
[----:B------:R-:W-:Y:S01]  /*0ec0*/  FSETP.GEU.AND P6, PT, R26, -R11, PT ;  /* 0x8000000b1a00720b */ /* 0x000fe20003fce000 */
[----:B------:R-:W-:Y:S01]  /*0ed0*/  FFMA R24, R17, R24, R21 ;  /* 0x0000001811187223 */ /* 0x000fe20000000015 */
[----:B------:R-:W-:Y:S01]  /*0ee0*/  FADD R11, R11, R26 ;  /* 0x0000001a0b0b7221 */ /* 0x000fe20000000000 */
[----:B------:R-:W-:Y:S01]  /*0ef0*/  FFMA R25, R18, R25, R22 ;  /* 0x0000001912197223 */ /* 0x000fe20000000016 */
[----:B------:R-:W-:Y:S01]  /*0f00*/  FFMA R28, R19, R28, R23 ;  /* 0x0000001c131c7223 */ /* 0x000fe20000000017 */
[----:B------:R-:W-:Y:S01]  /*0f10*/  FSETP.GEU.AND P2, PT, R4, -R31, PT ;  /* 0x8000001f0400720b */ /* 0x000fe20003f4e000 */
[----:B------:R-:W-:Y:S01]  /*0f20*/  FADD R31, R31, R4 ;  /* 0x000000041f1f7221 */ /* 0x000fe20000000000 */
        /* <DEDUP_REMOVED lines=8> */
[----:B------:R-:W-:Y:S01]  /*0fb0*/  FSEL R4, R11, RZ, P6 ;  /* 0x000000ff0b047208 */ /* 0x000fe20003000000 */
[----:B------:R-:W-:Y:S01]  /*0fc0*/  FADD R10, R25, R6 ;  /* 0x00000006190a7221 */ /* 0x000fe20000000000 */
[----:B------:R-:W-:Y:S01]  /*0fd0*/  FADD R11, R28, R7 ;  /* 0x000000071c0b7221 */ /* 0x000fe20000000000 */
[----:B------:R-:W-:-:S02]  /*0fe0*/  FSETP.GEU.AND P0, PT, R6, -R25, PT ;  /* 0x800000190600720b */ /* 0x000fc40003f0e000 */
[----:B------:R-:W-:Y:S02]  /*0ff0*/  FSETP.GEU.AND P6, PT, R7, -R28, PT ;  /* 0x8000001c0700720b */ /* 0x000fe40003fce000 */
[----:B------:R-:W-:Y:S02]  /*1000*/  FSEL R6, R9, RZ, P3 ;  /* 0x000000ff09067208 */ /* 0x000fe40001800000 */
[----:B------:R-:W-:Y:S02]  /*1010*/  FSEL R8, R27, RZ, P5 ;  /* 0x000000ff1b087208 */ /* 0x000fe40002800000 */
[----:B------:R-:W-:Y:S02]  /*1020*/  FSEL R5, R35, RZ, P4 ;  /* 0x000000ff23057208 */ /* 0x000fe40002000000 */
[----:B------:R-:W-:Y:S02]  /*1030*/  FSEL R7, R31, RZ, P2 ;  /* 0x000000ff1f077208 */ /* 0x000fe40001000000 */
[----:B------:R-:W-:-:S02]  /*1040*/  FSEL R9, R24, RZ, P1 ;  /* 0x000000ff18097208 */ /* 0x000fc40000800000 */
[----:B------:R-:W-:Y:S02]  /*1050*/  FSEL R10, R10, RZ, P0 ;  /* 0x000000ff0a0a7208 */ /* 0x000fe40000000000 */
[----:B------:R-:W-:Y:S01]  /*1060*/  FSEL R11, R11, RZ, P6 ;  /* 0x000000ff0b0b7208 */ /* 0x000fe20003000000 */
[----:B------:R-:W-:Y:S04]  /*1070*/  STG.E.128 desc[UR4][R2.64], R4 ;  /* 0x0000000402007986 */ /* 0x000fe8000c101d04 */
[----:B------:R-:W-:Y:S01]  /*1080*/  STG.E.128 desc[UR4][R2.64+0x800], R8 ;  /* 0x0008000802007986 */ /* 0x000fe2000c101d04 */
[----:B------:R-:W-:Y:S05]  /*1090*/  EXIT ;  /* 0x000000000000794d */ /* 0x000fea0003800000 */
.L_x_0:
[----:B------:R-:W-:-:S00]  /*10a0*/  BRA `(.L_x_0) ;  /* 0xfffffffc00fc7947 */ /* 0x000fc0000383ffff */
[----:B------:R-:W-:-:S00]  /*10b0*/  NOP ;  /* 0x0000000000007918 */ /* 0x000fc00000000000 */
        /* <DEDUP_REMOVED lines=12> */
.L_x_1:


//--------------------- .nv.global.init           --------------------------
	.section	.nv.global.init,"aw",@progbits
.nv.global.init:
	.type		_$_str,@object
	.size		_$_str,(.L_0 - _$_str)
_$_str:
        /*0000*/ 	.byte	0x5f, 0x5f, 0x43, 0x55, 0x44, 0x41, 0x5f, 0x46, 0x54, 0x5a, 0x00
.L_0:


//--------------------- .nv.constant0.triton_poi_fused_add_native_group_norm_relu_21 --------------------------
	.section	.nv.constant0.triton_poi_fused_add_native_group_norm_relu_21,"a",@progbits
	.sectionflags	@""
	.align	4
.nv.constant0.triton_poi_fused_add_native_group_norm_relu_21:
	.zero		620
